//
// Generated by NVIDIA NVVM Compiler
//
// Compiler Build ID: CL-36424714
// Cuda compilation tools, release 13.0, V13.0.88
// Based on NVVM 20.0.0
//

.version 9.0
.target sm_100
.address_size 64

	// .globl	_Z13computeRowSumPiS_ii

.visible .entry _Z13computeRowSumPiS_ii(
	.param .u64 .ptr .align 1 _Z13computeRowSumPiS_ii_param_0,
	.param .u64 .ptr .align 1 _Z13computeRowSumPiS_ii_param_1,
	.param .u32 _Z13computeRowSumPiS_ii_param_2,
	.param .u32 _Z13computeRowSumPiS_ii_param_3
)
{
	.reg .pred 	%p<11>;
	.reg .b32 	%r<110>;
	.reg .b64 	%rd<32>;

	ld.param.u64 	%rd9, [_Z13computeRowSumPiS_ii_param_0];
	ld.param.u64 	%rd8, [_Z13computeRowSumPiS_ii_param_1];
	ld.param.u32 	%r32, [_Z13computeRowSumPiS_ii_param_2];
	ld.param.u32 	%r31, [_Z13computeRowSumPiS_ii_param_3];
	cvta.to.global.u64 	%rd1, %rd9;
	mov.u32 	%r1, %ctaid.x;
	setp.ge.s32 	%p1, %r1, %r32;
	@%p1 bra 	$L__BB0_15;
	setp.lt.s32 	%p2, %r31, 1;
	mov.b32 	%r109, 0;
	@%p2 bra 	$L__BB0_14;
	mul.lo.s32 	%r2, %r31, %r1;
	and.b32  	%r3, %r31, 15;
	setp.lt.u32 	%p3, %r31, 16;
	mov.b32 	%r102, 0;
	mov.u32 	%r109, %r102;
	@%p3 bra 	$L__BB0_5;
	and.b32  	%r102, %r31, 2147483632;
	neg.s32 	%r96, %r102;
	mul.wide.u32 	%rd10, %r2, 4;
	add.s64 	%rd11, %rd10, %rd1;
	add.s64 	%rd30, %rd11, 32;
	mov.b32 	%r109, 0;
$L__BB0_4:
	.pragma "nounroll";
	ld.global.u32 	%r37, [%rd30+-32];
	add.s32 	%r38, %r37, %r109;
	ld.global.u32 	%r39, [%rd30+-28];
	add.s32 	%r40, %r39, %r38;
	ld.global.u32 	%r41, [%rd30+-24];
	add.s32 	%r42, %r41, %r40;
	ld.global.u32 	%r43, [%rd30+-20];
	add.s32 	%r44, %r43, %r42;
	ld.global.u32 	%r45, [%rd30+-16];
	add.s32 	%r46, %r45, %r44;
	ld.global.u32 	%r47, [%rd30+-12];
	add.s32 	%r48, %r47, %r46;
	ld.global.u32 	%r49, [%rd30+-8];
	add.s32 	%r50, %r49, %r48;
	ld.global.u32 	%r51, [%rd30+-4];
	add.s32 	%r52, %r51, %r50;
	ld.global.u32 	%r53, [%rd30];
	add.s32 	%r54, %r53, %r52;
	ld.global.u32 	%r55, [%rd30+4];
	add.s32 	%r56, %r55, %r54;
	ld.global.u32 	%r57, [%rd30+8];
	add.s32 	%r58, %r57, %r56;
	ld.global.u32 	%r59, [%rd30+12];
	add.s32 	%r60, %r59, %r58;
	ld.global.u32 	%r61, [%rd30+16];
	add.s32 	%r62, %r61, %r60;
	ld.global.u32 	%r63, [%rd30+20];
	add.s32 	%r64, %r63, %r62;
	ld.global.u32 	%r65, [%rd30+24];
	add.s32 	%r66, %r65, %r64;
	ld.global.u32 	%r67, [%rd30+28];
	add.s32 	%r109, %r67, %r66;
	add.s32 	%r96, %r96, 16;
	add.s64 	%rd30, %rd30, 64;
	setp.ne.s32 	%p4, %r96, 0;
	@%p4 bra 	$L__BB0_4;
$L__BB0_5:
	setp.eq.s32 	%p5, %r3, 0;
	@%p5 bra 	$L__BB0_14;
	and.b32  	%r13, %r31, 7;
	setp.lt.u32 	%p6, %r3, 8;
	@%p6 bra 	$L__BB0_8;
	add.s32 	%r69, %r102, %r2;
	mul.wide.u32 	%rd12, %r69, 4;
	add.s64 	%rd13, %rd1, %rd12;
	ld.global.u32 	%r70, [%rd13];
	add.s32 	%r71, %r70, %r109;
	cvt.u64.u32 	%rd14, %r2;
	cvt.u64.u32 	%rd15, %r102;
	add.s64 	%rd16, %rd15, %rd14;
	shl.b64 	%rd17, %rd16, 2;
	add.s64 	%rd18, %rd1, %rd17;
	ld.global.u32 	%r72, [%rd18+4];
	add.s32 	%r73, %r72, %r71;
	ld.global.u32 	%r74, [%rd18+8];
	add.s32 	%r75, %r74, %r73;
	ld.global.u32 	%r76, [%rd18+12];
	add.s32 	%r77, %r76, %r75;
	ld.global.u32 	%r78, [%rd18+16];
	add.s32 	%r79, %r78, %r77;
	ld.global.u32 	%r80, [%rd18+20];
	add.s32 	%r81, %r80, %r79;
	ld.global.u32 	%r82, [%rd18+24];
	add.s32 	%r83, %r82, %r81;
	ld.global.u32 	%r84, [%rd18+28];
	add.s32 	%r109, %r84, %r83;
	add.s32 	%r102, %r102, 8;
$L__BB0_8:
	setp.eq.s32 	%p7, %r13, 0;
	@%p7 bra 	$L__BB0_14;
	and.b32  	%r19, %r31, 3;
	setp.lt.u32 	%p8, %r13, 4;
	@%p8 bra 	$L__BB0_11;
	add.s32 	%r86, %r102, %r2;
	mul.wide.u32 	%rd19, %r86, 4;
	add.s64 	%rd20, %rd1, %rd19;
	ld.global.u32 	%r87, [%rd20];
	add.s32 	%r88, %r87, %r109;
	cvt.u64.u32 	%rd21, %r2;
	cvt.u64.u32 	%rd22, %r102;
	add.s64 	%rd23, %rd22, %rd21;
	shl.b64 	%rd24, %rd23, 2;
	add.s64 	%rd25, %rd1, %rd24;
	ld.global.u32 	%r89, [%rd25+4];
	add.s32 	%r90, %r89, %r88;
	ld.global.u32 	%r91, [%rd25+8];
	add.s32 	%r92, %r91, %r90;
	ld.global.u32 	%r93, [%rd25+12];
	add.s32 	%r109, %r93, %r92;
	add.s32 	%r102, %r102, 4;
$L__BB0_11:
	setp.eq.s32 	%p9, %r19, 0;
	@%p9 bra 	$L__BB0_14;
	add.s32 	%r94, %r102, %r2;
	mul.wide.u32 	%rd26, %r94, 4;
	add.s64 	%rd31, %rd1, %rd26;
	neg.s32 	%r107, %r19;
$L__BB0_13:
	.pragma "nounroll";
	ld.global.u32 	%r95, [%rd31];
	add.s32 	%r109, %r95, %r109;
	add.s64 	%rd31, %rd31, 4;
	add.s32 	%r107, %r107, 1;
	setp.ne.s32 	%p10, %r107, 0;
	@%p10 bra 	$L__BB0_13;
$L__BB0_14:
	cvta.to.global.u64 	%rd27, %rd8;
	mul.wide.u32 	%rd28, %r1, 4;
	add.s64 	%rd29, %rd27, %rd28;
	st.global.u32 	[%rd29], %r109;
$L__BB0_15:
	ret;

}
	// .globl	_Z16computeColumnSumPiS_ii
.visible .entry _Z16computeColumnSumPiS_ii(
	.param .u64 .ptr .align 1 _Z16computeColumnSumPiS_ii_param_0,
	.param .u64 .ptr .align 1 _Z16computeColumnSumPiS_ii_param_1,
	.param .u32 _Z16computeColumnSumPiS_ii_param_2,
	.param .u32 _Z16computeColumnSumPiS_ii_param_3
)
{
	.reg .pred 	%p<11>;
	.reg .b32 	%r<116>;
	.reg .b64 	%rd<43>;

	ld.param.u64 	%rd3, [_Z16computeColumnSumPiS_ii_param_0];
	ld.param.u64 	%rd2, [_Z16computeColumnSumPiS_ii_param_1];
	ld.param.u32 	%r36, [_Z16computeColumnSumPiS_ii_param_2];
	ld.param.u32 	%r37, [_Z16computeColumnSumPiS_ii_param_3];
	cvta.to.global.u64 	%rd1, %rd3;
	mov.u32 	%r1, %ctaid.x;
	setp.ge.s32 	%p1, %r1, %r37;
	@%p1 bra 	$L__BB1_15;
	setp.lt.s32 	%p2, %r36, 1;
	mov.b32 	%r115, 0;
	@%p2 bra 	$L__BB1_14;
	and.b32  	%r2, %r36, 15;
	setp.lt.u32 	%p3, %r36, 16;
	mov.b32 	%r107, 0;
	mov.u32 	%r115, %r107;
	@%p3 bra 	$L__BB1_5;
	and.b32  	%r107, %r36, 2147483632;
	neg.s32 	%r101, %r107;
	shl.b32 	%r5, %r37, 4;
	mov.b32 	%r115, 0;
	mul.wide.s32 	%rd6, %r37, 4;
	mov.u32 	%r100, %r1;
$L__BB1_4:
	.pragma "nounroll";
	mul.wide.s32 	%rd4, %r100, 4;
	add.s64 	%rd5, %rd1, %rd4;
	ld.global.u32 	%r42, [%rd5];
	add.s32 	%r43, %r42, %r115;
	add.s64 	%rd7, %rd5, %rd6;
	ld.global.u32 	%r44, [%rd7];
	add.s32 	%r45, %r44, %r43;
	add.s64 	%rd8, %rd7, %rd6;
	ld.global.u32 	%r46, [%rd8];
	add.s32 	%r47, %r46, %r45;
	add.s64 	%rd9, %rd8, %rd6;
	ld.global.u32 	%r48, [%rd9];
	add.s32 	%r49, %r48, %r47;
	add.s64 	%rd10, %rd9, %rd6;
	ld.global.u32 	%r50, [%rd10];
	add.s32 	%r51, %r50, %r49;
	add.s64 	%rd11, %rd10, %rd6;
	ld.global.u32 	%r52, [%rd11];
	add.s32 	%r53, %r52, %r51;
	add.s64 	%rd12, %rd11, %rd6;
	ld.global.u32 	%r54, [%rd12];
	add.s32 	%r55, %r54, %r53;
	add.s64 	%rd13, %rd12, %rd6;
	ld.global.u32 	%r56, [%rd13];
	add.s32 	%r57, %r56, %r55;
	add.s64 	%rd14, %rd13, %rd6;
	ld.global.u32 	%r58, [%rd14];
	add.s32 	%r59, %r58, %r57;
	add.s64 	%rd15, %rd14, %rd6;
	ld.global.u32 	%r60, [%rd15];
	add.s32 	%r61, %r60, %r59;
	add.s64 	%rd16, %rd15, %rd6;
	ld.global.u32 	%r62, [%rd16];
	add.s32 	%r63, %r62, %r61;
	add.s64 	%rd17, %rd16, %rd6;
	ld.global.u32 	%r64, [%rd17];
	add.s32 	%r65, %r64, %r63;
	add.s64 	%rd18, %rd17, %rd6;
	ld.global.u32 	%r66, [%rd18];
	add.s32 	%r67, %r66, %r65;
	add.s64 	%rd19, %rd18, %rd6;
	ld.global.u32 	%r68, [%rd19];
	add.s32 	%r69, %r68, %r67;
	add.s64 	%rd20, %rd19, %rd6;
	ld.global.u32 	%r70, [%rd20];
	add.s32 	%r71, %r70, %r69;
	add.s64 	%rd21, %rd20, %rd6;
	ld.global.u32 	%r72, [%rd21];
	add.s32 	%r115, %r72, %r71;
	add.s32 	%r101, %r101, 16;
	add.s32 	%r100, %r100, %r5;
	setp.ne.s32 	%p4, %r101, 0;
	@%p4 bra 	$L__BB1_4;
$L__BB1_5:
	setp.eq.s32 	%p5, %r2, 0;
	@%p5 bra 	$L__BB1_14;
	and.b32  	%r15, %r36, 7;
	setp.lt.u32 	%p6, %r2, 8;
	@%p6 bra 	$L__BB1_8;
	mad.lo.s32 	%r74, %r107, %r37, %r1;
	mul.wide.s32 	%rd22, %r74, 4;
	add.s64 	%rd23, %rd1, %rd22;
	ld.global.u32 	%r75, [%rd23];
	add.s32 	%r76, %r75, %r115;
	mul.wide.s32 	%rd24, %r37, 4;
	add.s64 	%rd25, %rd23, %rd24;
	ld.global.u32 	%r77, [%rd25];
	add.s32 	%r78, %r77, %r76;
	add.s64 	%rd26, %rd25, %rd24;
	ld.global.u32 	%r79, [%rd26];
	add.s32 	%r80, %r79, %r78;
	add.s64 	%rd27, %rd26, %rd24;
	ld.global.u32 	%r81, [%rd27];
	add.s32 	%r82, %r81, %r80;
	add.s64 	%rd28, %rd27, %rd24;
	ld.global.u32 	%r83, [%rd28];
	add.s32 	%r84, %r83, %r82;
	add.s64 	%rd29, %rd28, %rd24;
	ld.global.u32 	%r85, [%rd29];
	add.s32 	%r86, %r85, %r84;
	add.s64 	%rd30, %rd29, %rd24;
	ld.global.u32 	%r87, [%rd30];
	add.s32 	%r88, %r87, %r86;
	add.s64 	%rd31, %rd30, %rd24;
	ld.global.u32 	%r89, [%rd31];
	add.s32 	%r115, %r89, %r88;
	add.s32 	%r107, %r107, 8;
$L__BB1_8:
	setp.eq.s32 	%p7, %r15, 0;
	@%p7 bra 	$L__BB1_14;
	and.b32  	%r21, %r36, 3;
	setp.lt.u32 	%p8, %r15, 4;
	@%p8 bra 	$L__BB1_11;
	mad.lo.s32 	%r91, %r107, %r37, %r1;
	mul.wide.s32 	%rd32, %r91, 4;
	add.s64 	%rd33, %rd1, %rd32;
	ld.global.u32 	%r92, [%rd33];
	add.s32 	%r93, %r92, %r115;
	mul.wide.s32 	%rd34, %r37, 4;
	add.s64 	%rd35, %rd33, %rd34;
	ld.global.u32 	%r94, [%rd35];
	add.s32 	%r95, %r94, %r93;
	add.s64 	%rd36, %rd35, %rd34;
	ld.global.u32 	%r96, [%rd36];
	add.s32 	%r97, %r96, %r95;
	add.s64 	%rd37, %rd36, %rd34;
	ld.global.u32 	%r98, [%rd37];
	add.s32 	%r115, %r98, %r97;
	add.s32 	%r107, %r107, 4;
$L__BB1_11:
	setp.eq.s32 	%p9, %r21, 0;
	@%p9 bra 	$L__BB1_14;
	mad.lo.s32 	%r113, %r107, %r37, %r1;
	neg.s32 	%r112, %r21;
$L__BB1_13:
	.pragma "nounroll";
	mul.wide.s32 	%rd38, %r113, 4;
	add.s64 	%rd39, %rd1, %rd38;
	ld.global.u32 	%r99, [%rd39];
	add.s32 	%r115, %r99, %r115;
	add.s32 	%r113, %r113, %r37;
	add.s32 	%r112, %r112, 1;
	setp.ne.s32 	%p10, %r112, 0;
	@%p10 bra 	$L__BB1_13;
$L__BB1_14:
	cvta.to.global.u64 	%rd40, %rd2;
	mul.wide.u32 	%rd41, %r1, 4;
	add.s64 	%rd42, %rd40, %rd41;
	st.global.u32 	[%rd42], %r115;
$L__BB1_15:
	ret;

}
	// .globl	_Z15transformMatrixPiS_S_S_ii
.visible .entry _Z15transformMatrixPiS_S_S_ii(
	.param .u64 .ptr .align 1 _Z15transformMatrixPiS_S_S_ii_param_0,
	.param .u64 .ptr .align 1 _Z15transformMatrixPiS_S_S_ii_param_1,
	.param .u64 .ptr .align 1 _Z15transformMatrixPiS_S_S_ii_param_2,
	.param .u64 .ptr .align 1 _Z15transformMatrixPiS_S_S_ii_param_3,
	.param .u32 _Z15transformMatrixPiS_S_S_ii_param_4,
	.param .u32 _Z15transformMatrixPiS_S_S_ii_param_5
)
{
	.reg .pred 	%p<5>;
	.reg .b32 	%r<10>;
	.reg .b64 	%rd<19>;

	ld.param.u64 	%rd2, [_Z15transformMatrixPiS_S_S_ii_param_0];
	ld.param.u64 	%rd5, [_Z15transformMatrixPiS_S_S_ii_param_1];
	ld.param.u64 	%rd3, [_Z15transformMatrixPiS_S_S_ii_param_2];
	ld.param.u64 	%rd4, [_Z15transformMatrixPiS_S_S_ii_param_3];
	ld.param.u32 	%r5, [_Z15transformMatrixPiS_S_S_ii_param_4];
	ld.param.u32 	%r4, [_Z15transformMatrixPiS_S_S_ii_param_5];
	cvta.to.global.u64 	%rd1, %rd5;
	mov.u32 	%r1, %ctaid.x;
	mov.u32 	%r2, %tid.x;
	setp.ge.s32 	%p1, %r1, %r5;
	setp.ge.s32 	%p2, %r2, %r4;
	or.pred  	%p3, %p1, %p2;
	@%p3 bra 	$L__BB2_4;
	cvta.to.global.u64 	%rd6, %rd2;
	mad.lo.s32 	%r3, %r4, %r1, %r2;
	mul.wide.u32 	%rd7, %r3, 4;
	add.s64 	%rd8, %rd6, %rd7;
	ld.global.u32 	%r6, [%rd8];
	and.b32  	%r7, %r6, 1;
	setp.eq.b32 	%p4, %r7, 1;
	@%p4 bra 	$L__BB2_3;
	cvta.to.global.u64 	%rd14, %rd3;
	mul.wide.u32 	%rd15, %r1, 4;
	add.s64 	%rd16, %rd14, %rd15;
	ld.global.u32 	%r9, [%rd16];
	add.s64 	%rd18, %rd1, %rd7;
	st.global.u32 	[%rd18], %r9;
	bra.uni 	$L__BB2_4;
$L__BB2_3:
	cvta.to.global.u64 	%rd9, %rd4;
	mul.wide.u32 	%rd10, %r2, 4;
	add.s64 	%rd11, %rd9, %rd10;
	ld.global.u32 	%r8, [%rd11];
	add.s64 	%rd13, %rd1, %rd7;
	st.global.u32 	[%rd13], %r8;
$L__BB2_4:
	ret;

}


// ===== COMPILED SASS (sm_100) =====

	.target	sm_100

	.elftype	@"ET_EXEC"


//--------------------- .note.nv.tkinfo           --------------------------
	.section	.note.nv.tkinfo,"",@"SHT_NOTE"
	.sectionflags	@"SHF_NOTE_NV_TKINFO"
	.tkinfo
        /*0018*/ 	.word	0x00000002
        /*0030*/ 	.string	""
        /*0030*/ 	.string	"ptxas"
        /*0030*/ 	.string	"Cuda compilation tools, release 13.0, V13.0.88"
        /*0030*/ 	.string	"Build cuda_13.0.r13.0/compiler.36424714_0"
        /*0030*/ 	.string	"-arch sm_100 -m 64 "



//--------------------- .note.nv.cuinfo           --------------------------
	.section	.note.nv.cuinfo,"",@"SHT_NOTE"
	.sectionflags	@"SHF_NOTE_NV_CUINFO"
        /*0018*/ 	.short	0x0002
        /*001a*/ 	.short	0x0064
        /*001c*/ 	.short	0x0082
	.zero		2


//--------------------- .nv.info                  --------------------------
	.section	.nv.info,"",@"SHT_CUDA_INFO"
	.align	4


	//----- nvinfo : EIATTR_REGCOUNT
	.align		4
        /*0000*/ 	.byte	0x04, 0x2f
        /*0002*/ 	.short	(.L_1 - .L_0)
	.align		4
.L_0:
        /*0004*/ 	.word	index@(_Z13computeRowSumPiS_ii)
        /*0008*/ 	.word	0x00000018


	//----- nvinfo : EIATTR_FRAME_SIZE
	.align		4
.L_1:
        /*000c*/ 	.byte	0x04, 0x11
        /*000e*/ 	.short	(.L_3 - .L_2)
	.align		4
.L_2:
        /*0010*/ 	.word	index@(_Z13computeRowSumPiS_ii)
        /*0014*/ 	.word	0x00000000


	//----- nvinfo : EIATTR_REGCOUNT
	.align		4
.L_3:
        /*0018*/ 	.byte	0x04, 0x2f
        /*001a*/ 	.short	(.L_5 - .L_4)
	.align		4
.L_4:
        /*001c*/ 	.word	index@(_Z16computeColumnSumPiS_ii)
        /*0020*/ 	.word	0x00000020


	//----- nvinfo : EIATTR_FRAME_SIZE
	.align		4
.L_5:
        /*0024*/ 	.byte	0x04, 0x11
        /*0026*/ 	.short	(.L_7 - .L_6)
	.align		4
.L_6:
        /*0028*/ 	.word	index@(_Z16computeColumnSumPiS_ii)
        /*002c*/ 	.word	0x00000000


	//----- nvinfo : EIATTR_REGCOUNT
	.align		4
.L_7:
        /*0030*/ 	.byte	0x04, 0x2f
        /*0032*/ 	.short	(.L_9 - .L_8)
	.align		4
.L_8:
        /*0034*/ 	.word	index@(_Z15transformMatrixPiS_S_S_ii)
        /*0038*/ 	.word	0x0000000a


	//----- nvinfo : EIATTR_FRAME_SIZE
	.align		4
.L_9:
        /*003c*/ 	.byte	0x04, 0x11
        /*003e*/ 	.short	(.L_11 - .L_10)
	.align		4
.L_10:
        /*0040*/ 	.word	index@(_Z15transformMatrixPiS_S_S_ii)
        /*0044*/ 	.word	0x00000000


	//----- nvinfo : EIATTR_MIN_STACK_SIZE
	.align		4
.L_11:
        /*0048*/ 	.byte	0x04, 0x12
        /*004a*/ 	.short	(.L_13 - .L_12)
	.align		4
.L_12:
        /*004c*/ 	.word	index@(_Z15transformMatrixPiS_S_S_ii)
        /*0050*/ 	.word	0x00000000


	//----- nvinfo : EIATTR_MIN_STACK_SIZE
	.align		4
.L_13:
        /*0054*/ 	.byte	0x04, 0x12
        /*0056*/ 	.short	(.L_15 - .L_14)
	.align		4
.L_14:
        /*0058*/ 	.word	index@(_Z16computeColumnSumPiS_ii)
        /*005c*/ 	.word	0x00000000


	//----- nvinfo : EIATTR_MIN_STACK_SIZE
	.align		4
.L_15:
        /*0060*/ 	.byte	0x04, 0x12
        /*0062*/ 	.short	(.L_17 - .L_16)
	.align		4
.L_16:
        /*0064*/ 	.word	index@(_Z13computeRowSumPiS_ii)
        /*0068*/ 	.word	0x00000000
.L_17:


//--------------------- .nv.compat                --------------------------
	.section	.nv.compat,"",@"SHT_CUDA_COMPAT_INFO"
	.align	4
        /*0000*/ 	.byte	0x02, 0x09, 0x00, 0x00, 0x02, 0x02, 0x01, 0x00, 0x02, 0x05, 0x05, 0x00, 0x03, 0x07, 0x01, 0x01
        /*0010*/ 	.byte	0x02, 0x03, 0x00, 0x00, 0x02, 0x06, 0x01, 0x00, 0x04, 0x0b, 0x08, 0x00, 0x09, 0x00, 0x00, 0x00
        /*0020*/ 	.byte	0x00, 0x00, 0x00, 0x00


//--------------------- .nv.info._Z15transformMatrixPiS_S_S_ii --------------------------
	.section	.nv.info._Z15transformMatrixPiS_S_S_ii,"",@"SHT_CUDA_INFO"
	.sectionflags	@""
	.align	4


	//----- nvinfo : EIATTR_CUDA_API_VERSION
	.align		4
        /*0000*/ 	.byte	0x04, 0x37
        /*0002*/ 	.short	(.L_19 - .L_18)
.L_18:
        /*0004*/ 	.word	0x00000082


	//----- nvinfo : EIATTR_KPARAM_INFO
	.align		4
.L_19:
        /*0008*/ 	.byte	0x04, 0x17
        /*000a*/ 	.short	(.L_21 - .L_20)
.L_20:
        /*000c*/ 	.word	0x00000000
        /*0010*/ 	.short	0x0005
        /*0012*/ 	.short	0x0024
        /*0014*/ 	.byte	0x00, 0xf0, 0x11, 0x00


	//----- nvinfo : EIATTR_KPARAM_INFO
	.align		4
.L_21:
        /*0018*/ 	.byte	0x04, 0x17
        /*001a*/ 	.short	(.L_23 - .L_22)
.L_22:
        /*001c*/ 	.word	0x00000000
        /*0020*/ 	.short	0x0004
        /*0022*/ 	.short	0x0020
        /*0024*/ 	.byte	0x00, 0xf0, 0x11, 0x00


	//----- nvinfo : EIATTR_KPARAM_INFO
	.align		4
.L_23:
        /*0028*/ 	.byte	0x04, 0x17
        /*002a*/ 	.short	(.L_25 - .L_24)
.L_24:
        /*002c*/ 	.word	0x00000000
        /*0030*/ 	.short	0x0003
        /*0032*/ 	.short	0x0018
        /*0034*/ 	.byte	0x00, 0xf5, 0x21, 0x00


	//----- nvinfo : EIATTR_KPARAM_INFO
	.align		4
.L_25:
        /*0038*/ 	.byte	0x04, 0x17
        /*003a*/ 	.short	(.L_27 - .L_26)
.L_26:
        /*003c*/ 	.word	0x00000000
        /*0040*/ 	.short	0x0002
        /*0042*/ 	.short	0x0010
        /*0044*/ 	.byte	0x00, 0xf5, 0x21, 0x00


	//----- nvinfo : EIATTR_KPARAM_INFO
	.align		4
.L_27:
        /*0048*/ 	.byte	0x04, 0x17
        /*004a*/ 	.short	(.L_29 - .L_28)
.L_28:
        /*004c*/ 	.word	0x00000000
        /*0050*/ 	.short	0x0001
        /*0052*/ 	.short	0x0008
        /*0054*/ 	.byte	0x00, 0xf5, 0x21, 0x00


	//----- nvinfo : EIATTR_KPARAM_INFO
	.align		4
.L_29:
        /*0058*/ 	.byte	0x04, 0x17
        /*005a*/ 	.short	(.L_31 - .L_30)
.L_30:
        /*005c*/ 	.word	0x00000000
        /*0060*/ 	.short	0x0000
        /*0062*/ 	.short	0x0000
        /*0064*/ 	.byte	0x00, 0xf5, 0x21, 0x00


	//----- nvinfo : EIATTR_SPARSE_MMA_MASK
	.align		4
.L_31:
        /*0068*/ 	.byte	0x03, 0x50
        /*006a*/ 	.short	0x0000


	//----- nvinfo : EIATTR_MAXREG_COUNT
	.align		4
        /*006c*/ 	.byte	0x03, 0x1b
        /*006e*/ 	.short	0x00ff


	//----- nvinfo : EIATTR_MERCURY_ISA_VERSION
	.align		4
        /*0070*/ 	.byte	0x03, 0x5f
        /*0072*/ 	.short	0x0101


	//----- nvinfo : EIATTR_VRC_CTA_INIT_COUNT
	.align		4
        /*0074*/ 	.byte	0x02, 0x4a
	.zero		1
	.zero		1


	//----- nvinfo : EIATTR_EXIT_INSTR_OFFSETS
	.align		4
        /*0078*/ 	.byte	0x04, 0x1c
        /*007a*/ 	.short	(.L_33 - .L_32)


	//   ....[0]....
.L_32:
        /*007c*/ 	.word	0x00000060


	//   ....[1]....
        /*0080*/ 	.word	0x00000150


	//   ....[2]....
        /*0084*/ 	.word	0x000001c0


	//----- nvinfo : EIATTR_CRS_STACK_SIZE
	.align		4
.L_33:
        /*0088*/ 	.byte	0x04, 0x1e
        /*008a*/ 	.short	(.L_35 - .L_34)
.L_34:
        /*008c*/ 	.word	0x00000000


	//----- nvinfo : EIATTR_CBANK_PARAM_SIZE
	.align		4
.L_35:
        /*0090*/ 	.byte	0x03, 0x19
        /*0092*/ 	.short	0x0028


	//----- nvinfo : EIATTR_PARAM_CBANK
	.align		4
        /*0094*/ 	.byte	0x04, 0x0a
        /*0096*/ 	.short	(.L_37 - .L_36)
	.align		4
.L_36:
        /*0098*/ 	.word	index@(.nv.constant0._Z15transformMatrixPiS_S_S_ii)
        /*009c*/ 	.short	0x0380
        /*009e*/ 	.short	0x0028


	//----- nvinfo : EIATTR_SW_WAR
	.align		4
.L_37:
        /*00a0*/ 	.byte	0x04, 0x36
        /*00a2*/ 	.short	(.L_39 - .L_38)
.L_38:
        /*00a4*/ 	.word	0x00000008
.L_39:


//--------------------- .nv.info._Z16computeColumnSumPiS_ii --------------------------
	.section	.nv.info._Z16computeColumnSumPiS_ii,"",@"SHT_CUDA_INFO"
	.sectionflags	@""
	.align	4


	//----- nvinfo : EIATTR_CUDA_API_VERSION
	.align		4
        /*0000*/ 	.byte	0x04, 0x37
        /*0002*/ 	.short	(.L_41 - .L_40)
.L_40:
        /*0004*/ 	.word	0x00000082


	//----- nvinfo : EIATTR_KPARAM_INFO
	.align		4
.L_41:
        /*0008*/ 	.byte	0x04, 0x17
        /*000a*/ 	.short	(.L_43 - .L_42)
.L_42:
        /*000c*/ 	.word	0x00000000
        /*0010*/ 	.short	0x0003
        /*0012*/ 	.short	0x0014
        /*0014*/ 	.byte	0x00, 0xf0, 0x11, 0x00


	//----- nvinfo : EIATTR_KPARAM_INFO
	.align		4
.L_43:
        /*0018*/ 	.byte	0x04, 0x17
        /*001a*/ 	.short	(.L_45 - .L_44)
.L_44:
        /*001c*/ 	.word	0x00000000
        /*0020*/ 	.short	0x0002
        /*0022*/ 	.short	0x0010
        /*0024*/ 	.byte	0x00, 0xf0, 0x11, 0x00


	//----- nvinfo : EIATTR_KPARAM_INFO
	.align		4
.L_45:
        /*0028*/ 	.byte	0x04, 0x17
        /*002a*/ 	.short	(.L_47 - .L_46)
.L_46:
        /*002c*/ 	.word	0x00000000
        /*0030*/ 	.short	0x0001
        /*0032*/ 	.short	0x0008
        /*0034*/ 	.byte	0x00, 0xf5, 0x21, 0x00


	//----- nvinfo : EIATTR_KPARAM_INFO
	.align		4
.L_47:
        /*0038*/ 	.byte	0x04, 0x17
        /*003a*/ 	.short	(.L_49 - .L_48)
.L_48:
        /*003c*/ 	.word	0x00000000
        /*0040*/ 	.short	0x0000
        /*0042*/ 	.short	0x0000
        /*0044*/ 	.byte	0x00, 0xf5, 0x21, 0x00


	//----- nvinfo : EIATTR_SPARSE_MMA_MASK
	.align		4
.L_49:
        /*0048*/ 	.byte	0x03, 0x50
        /*004a*/ 	.short	0x0000


	//----- nvinfo : EIATTR_MAXREG_COUNT
	.align		4
        /*004c*/ 	.byte	0x03, 0x1b
        /*004e*/ 	.short	0x00ff


	//----- nvinfo : EIATTR_MERCURY_ISA_VERSION
	.align		4
        /*0050*/ 	.byte	0x03, 0x5f
        /*0052*/ 	.short	0x0101


	//----- nvinfo : EIATTR_VRC_CTA_INIT_COUNT
	.align		4
        /*0054*/ 	.byte	0x02, 0x4a
	.zero		1
	.zero		1


	//----- nvinfo : EIATTR_EXIT_INSTR_OFFSETS
	.align		4
        /*0058*/ 	.byte	0x04, 0x1c
        /*005a*/ 	.short	(.L_51 - .L_50)


	//   ....[0]....
.L_50:
        /*005c*/ 	.word	0x00000040


	//   ....[1]....
        /*0060*/ 	.word	0x000007d0


	//----- nvinfo : EIATTR_CBANK_PARAM_SIZE
	.align		4
.L_51:
        /*0064*/ 	.byte	0x03, 0x19
        /*0066*/ 	.short	0x0018


	//----- nvinfo : EIATTR_PARAM_CBANK
	.align		4
        /*0068*/ 	.byte	0x04, 0x0a
        /*006a*/ 	.short	(.L_53 - .L_52)
	.align		4
.L_52:
        /*006c*/ 	.word	index@(.nv.constant0._Z16computeColumnSumPiS_ii)
        /*0070*/ 	.short	0x0380
        /*0072*/ 	.short	0x0018


	//----- nvinfo : EIATTR_SW_WAR
	.align		4
.L_53:
        /*0074*/ 	.byte	0x04, 0x36
        /*0076*/ 	.short	(.L_55 - .L_54)
.L_54:
        /*0078*/ 	.word	0x00000008
.L_55:


//--------------------- .nv.info._Z13computeRowSumPiS_ii --------------------------
	.section	.nv.info._Z13computeRowSumPiS_ii,"",@"SHT_CUDA_INFO"
	.sectionflags	@""
	.align	4


	//----- nvinfo : EIATTR_CUDA_API_VERSION
	.align		4
        /*0000*/ 	.byte	0x04, 0x37
        /*0002*/ 	.short	(.L_57 - .L_56)
.L_56:
        /*0004*/ 	.word	0x00000082


	//----- nvinfo : EIATTR_KPARAM_INFO
	.align		4
.L_57:
        /*0008*/ 	.byte	0x04, 0x17
        /*000a*/ 	.short	(.L_59 - .L_58)
.L_58:
        /*000c*/ 	.word	0x00000000
        /*0010*/ 	.short	0x0003
        /*0012*/ 	.short	0x0014
        /*0014*/ 	.byte	0x00, 0xf0, 0x11, 0x00


	//----- nvinfo : EIATTR_KPARAM_INFO
	.align		4
.L_59:
        /*0018*/ 	.byte	0x04, 0x17
        /*001a*/ 	.short	(.L_61 - .L_60)
.L_60:
        /*001c*/ 	.word	0x00000000
        /*0020*/ 	.short	0x0002
        /*0022*/ 	.short	0x0010
        /*0024*/ 	.byte	0x00, 0xf0, 0x11, 0x00


	//----- nvinfo : EIATTR_KPARAM_INFO
	.align		4
.L_61:
        /*0028*/ 	.byte	0x04, 0x17
        /*002a*/ 	.short	(.L_63 - .L_62)
.L_62:
        /*002c*/ 	.word	0x00000000
        /*0030*/ 	.short	0x0001
        /*0032*/ 	.short	0x0008
        /*0034*/ 	.byte	0x00, 0xf5, 0x21, 0x00


	//----- nvinfo : EIATTR_KPARAM_INFO
	.align		4
.L_63:
        /*0038*/ 	.byte	0x04, 0x17
        /*003a*/ 	.short	(.L_65 - .L_64)
.L_64:
        /*003c*/ 	.word	0x00000000
        /*0040*/ 	.short	0x0000
        /*0042*/ 	.short	0x0000
        /*0044*/ 	.byte	0x00, 0xf5, 0x21, 0x00


	//----- nvinfo : EIATTR_SPARSE_MMA_MASK
	.align		4
.L_65:
        /*0048*/ 	.byte	0x03, 0x50
        /*004a*/ 	.short	0x0000


	//----- nvinfo : EIATTR_MAXREG_COUNT
	.align		4
        /*004c*/ 	.byte	0x03, 0x1b
        /*004e*/ 	.short	0x00ff


	//----- nvinfo : EIATTR_MERCURY_ISA_VERSION
	.align		4
        /*0050*/ 	.byte	0x03, 0x5f
        /*0052*/ 	.short	0x0101


	//----- nvinfo : EIATTR_VRC_CTA_INIT_COUNT
	.align		4
        /*0054*/ 	.byte	0x02, 0x4a
	.zero		1
	.zero		1


	//----- nvinfo : EIATTR_EXIT_INSTR_OFFSETS
	.align		4
        /*0058*/ 	.byte	0x04, 0x1c
        /*005a*/ 	.short	(.L_67 - .L_66)


	//   ....[0]....
.L_66:
        /*005c*/ 	.word	0x00000040


	//   ....[1]....
        /*0060*/ 	.word	0x00000730


	//----- nvinfo : EIATTR_CBANK_PARAM_SIZE
	.align		4
.L_67:
        /*0064*/ 	.byte	0x03, 0x19
        /*0066*/ 	.short	0x0018


	//----- nvinfo : EIATTR_PARAM_CBANK
	.align		4
        /*0068*/ 	.byte	0x04, 0x0a
        /*006a*/ 	.short	(.L_69 - .L_68)
	.align		4
.L_68:
        /*006c*/ 	.word	index@(.nv.constant0._Z13computeRowSumPiS_ii)
        /*0070*/ 	.short	0x0380
        /*0072*/ 	.short	0x0018


	//----- nvinfo : EIATTR_SW_WAR
	.align		4
.L_69:
        /*0074*/ 	.byte	0x04, 0x36
        /*0076*/ 	.short	(.L_71 - .L_70)
.L_70:
        /*0078*/ 	.word	0x00000008
.L_71:


//--------------------- .nv.callgraph             --------------------------
	.section	.nv.callgraph,"",@"SHT_CUDA_CALLGRAPH"
	.align	4
	.sectionentsize	8
	.align		4
        /*0000*/ 	.word	0x00000000
	.align		4
        /*0004*/ 	.word	0xffffffff
	.align		4
        /*0008*/ 	.word	0x00000000
	.align		4
        /*000c*/ 	.word	0xfffffffe
	.align		4
        /*0010*/ 	.word	0x00000000
	.align		4
        /*0014*/ 	.word	0xfffffffd
	.align		4
        /*0018*/ 	.word	0x00000000
	.align		4
        /*001c*/ 	.word	0xfffffffc


//--------------------- .text._Z15transformMatrixPiS_S_S_ii --------------------------
	.section	.text._Z15transformMatrixPiS_S_S_ii,"ax",@progbits
	.align	128
        .global         _Z15transformMatrixPiS_S_S_ii
        .type           _Z15transformMatrixPiS_S_S_ii,@function
        .size           _Z15transformMatrixPiS_S_S_ii,(.L_x_16 - _Z15transformMatrixPiS_S_S_ii)
        .other          _Z15transformMatrixPiS_S_S_ii,@"STO_CUDA_ENTRY STV_DEFAULT"
_Z15transformMatrixPiS_S_S_ii:
.text._Z15transformMatrixPiS_S_S_ii:
[----:B------:R-:W-:Y:S01]  /*0000*/  LDC R1, c[0x0][0x37c] ;  /* 0x0000df00ff017b82 */ /* 0x000fe20000000800 */
[----:B------:R-:W0:Y:S01]  /*0010*/  S2R R4, SR_TID.X ;  /* 0x0000000000047919 */ /* 0x000e220000002100 */
[----:B------:R-:W0:Y:S01]  /*0020*/  LDCU.64 UR6, c[0x0][0x3a0] ;  /* 0x00007400ff0677ac */ /* 0x000e220008000a00 */
[----:B------:R-:W1:Y:S01]  /*0030*/  S2R R5, SR_CTAID.X ;  /* 0x0000000000057919 */ /* 0x000e620000002500 */
[----:B0-----:R-:W-:-:S04]  /*0040*/  ISETP.GE.AND P0, PT, R4, UR7, PT ;  /* 0x0000000704007c0c */ /* 0x001fc8000bf06270 */
[----:B-1----:R-:W-:-:S13]  /*0050*/  ISETP.GE.OR P0, PT, R5, UR6, P0 ;  /* 0x0000000605007c0c */ /* 0x002fda0008706670 */
[----:B------:R-:W-:Y:S05]  /*0060*/  @P0 EXIT ;  /* 0x000000000000094d */ /* 0x000fea0003800000 */
[----:B------:R-:W0:Y:S01]  /*0070*/  LDC.64 R2, c[0x0][0x380] ;  /* 0x0000e000ff027b82 */ /* 0x000e220000000a00 */
[----:B------:R-:W1:Y:S01]  /*0080*/  LDCU.64 UR4, c[0x0][0x358] ;  /* 0x00006b00ff0477ac */ /* 0x000e620008000a00 */
[----:B------:R-:W-:-:S04]  /*0090*/  IMAD R7, R5, UR7, R4 ;  /* 0x0000000705077c24 */ /* 0x000fc8000f8e0204 */
[----:B0-----:R-:W-:-:S06]  /*00a0*/  IMAD.WIDE.U32 R2, R7, 0x4, R2 ;  /* 0x0000000407027825 */ /* 0x001fcc00078e0002 */
[----:B-1----:R-:W2:Y:S02]  /*00b0*/  LDG.E R2, desc[UR4][R2.64] ;  /* 0x0000000402027981 */ /* 0x002ea4000c1e1900 */
[----:B--2---:R-:W-:-:S04]  /*00c0*/  LOP3.LUT R0, R2, 0x1, RZ, 0xc0, !PT ;  /* 0x0000000102007812 */ /* 0x004fc800078ec0ff */
[----:B------:R-:W-:-:S13]  /*00d0*/  ISETP.NE.U32.AND P0, PT, R0, 0x1, PT ;  /* 0x000000010000780c */ /* 0x000fda0003f05070 */
[----:B------:R-:W-:Y:S05]  /*00e0*/  @!P0 BRA `(.L_x_0) ;  /* 0x00000000001c8947 */ /* 0x000fea0003800000 */
[----:B------:R-:W0:Y:S02]  /*00f0*/  LDC.64 R2, c[0x0][0x390] ;  /* 0x0000e400ff027b82 */ /* 0x000e240000000a00 */
[----:B0-----:R-:W-:-:S06]  /*0100*/  IMAD.WIDE.U32 R2, R5, 0x4, R2 ;  /* 0x0000000405027825 */ /* 0x001fcc00078e0002 */
[----:B------:R-:W0:Y:S01]  /*0110*/  LDC.64 R4, c[0x0][0x388] ;  /* 0x0000e200ff047b82 */ /* 0x000e220000000a00 */
[----:B------:R-:W2:Y:S01]  /*0120*/  LDG.E R3, desc[UR4][R2.64] ;  /* 0x0000000402037981 */ /* 0x000ea2000c1e1900 */
[----:B0-----:R-:W-:-:S05]  /*0130*/  IMAD.WIDE.U32 R4, R7, 0x4, R4 ;  /* 0x0000000407047825 */ /* 0x001fca00078e0004 */
[----:B--2---:R-:W-:Y:S01]  /*0140*/  STG.E desc[UR4][R4.64], R3 ;  /* 0x0000000304007986 */ /* 0x004fe2000c101904 */
[----:B------:R-:W-:Y:S05]  /*0150*/  EXIT ;  /* 0x000000000000794d */ /* 0x000fea0003800000 */
.L_x_0:
[----:B------:R-:W0:Y:S02]  /*0160*/  LDC.64 R2, c[0x0][0x398] ;  /* 0x0000e600ff027b82 */ /* 0x000e240000000a00 */
[----:B0-----:R-:W-:-:S06]  /*0170*/  IMAD.WIDE.U32 R2, R4, 0x4, R2 ;  /* 0x0000000404027825 */ /* 0x001fcc00078e0002 */
[----:B------:R-:W0:Y:S01]  /*0180*/  LDC.64 R4, c[0x0][0x388] ;  /* 0x0000e200ff047b82 */ /* 0x000e220000000a00 */
[----:B------:R-:W2:Y:S01]  /*0190*/  LDG.E R3, desc[UR4][R2.64] ;  /* 0x0000000402037981 */ /* 0x000ea2000c1e1900 */
[----:B0-----:R-:W-:-:S05]  /*01a0*/  IMAD.WIDE.U32 R4, R7, 0x4, R4 ;  /* 0x0000000407047825 */ /* 0x001fca00078e0004 */
[----:B--2---:R-:W-:Y:S01]  /*01b0*/  STG.E desc[UR4][R4.64], R3 ;  /* 0x0000000304007986 */ /* 0x004fe2000c101904 */
[----:B------:R-:W-:Y:S05]  /*01c0*/  EXIT ;  /* 0x000000000000794d */ /* 0x000fea0003800000 */
.L_x_1:
[----:B------:R-:W-:-:S00]  /*01d0*/  BRA `(.L_x_1) ;  /* 0xfffffffc00fc7947 */ /* 0x000fc0000383ffff */
[----:B------:R-:W-:-:S00]  /*01e0*/  NOP ;  /* 0x0000000000007918 */ /* 0x000fc00000000000 */
        /* <DEDUP_REMOVED lines=9> */
.L_x_16:


//--------------------- .text._Z16computeColumnSumPiS_ii --------------------------
	.section	.text._Z16computeColumnSumPiS_ii,"ax",@progbits
	.align	128
        .global         _Z16computeColumnSumPiS_ii
        .type           _Z16computeColumnSumPiS_ii,@function
        .size           _Z16computeColumnSumPiS_ii,(.L_x_17 - _Z16computeColumnSumPiS_ii)
        .other          _Z16computeColumnSumPiS_ii,@"STO_CUDA_ENTRY STV_DEFAULT"
_Z16computeColumnSumPiS_ii:
.text._Z16computeColumnSumPiS_ii:
[----:B------:R-:W-:Y:S01]  /*0000*/  LDC R1, c[0x0][0x37c] ;  /* 0x0000df00ff017b82 */ /* 0x000fe20000000800 */
[----:B------:R-:W0:Y:S07]  /*0010*/  S2R R0, SR_CTAID.X ;  /* 0x0000000000007919 */ /* 0x000e2e0000002500 */
[----:B------:R-:W0:Y:S02]  /*0020*/  LDC R2, c[0x0][0x394] ;  /* 0x0000e500ff027b82 */ /* 0x000e240000000800 */
[----:B0-----:R-:W-:-:S13]  /*0030*/  ISETP.GE.AND P0, PT, R0, R2, PT ;  /* 0x000000020000720c */ /* 0x001fda0003f06270 */
[----:B------:R-:W-:Y:S05]  /*0040*/  @P0 EXIT ;  /* 0x000000000000094d */ /* 0x000fea0003800000 */
[----:B------:R-:W0:Y:S01]  /*0050*/  LDC R3, c[0x0][0x390] ;  /* 0x0000e400ff037b82 */ /* 0x000e220000000800 */
[----:B------:R-:W1:Y:S01]  /*0060*/  LDCU.64 UR4, c[0x0][0x358] ;  /* 0x00006b00ff0477ac */ /* 0x000e620008000a00 */
[----:B------:R-:W-:Y:S01]  /*0070*/  HFMA2 R8, -RZ, RZ, 0, 0 ;  /* 0x00000000ff087431 */ /* 0x000fe200000001ff */
[----:B0-----:R-:W-:-:S13]  /*0080*/  ISETP.GE.AND P0, PT, R3, 0x1, PT ;  /* 0x000000010300780c */ /* 0x001fda0003f06270 */
[----:B-1----:R-:W-:Y:S05]  /*0090*/  @!P0 BRA `(.L_x_2) ;  /* 0x0000000400c08947 */ /* 0x002fea0003800000 */
[C---:B------:R-:W-:Y:S01]  /*00a0*/  ISETP.GE.U32.AND P1, PT, R3.reuse, 0x10, PT ;  /* 0x000000100300780c */ /* 0x040fe20003f26070 */
[----:B------:R-:W-:Y:S01]  /*00b0*/  IMAD.MOV.U32 R8, RZ, RZ, RZ ;  /* 0x000000ffff087224 */ /* 0x000fe200078e00ff */
[----:B------:R-:W-:Y:S02]  /*00c0*/  LOP3.LUT R5, R3, 0xf, RZ, 0xc0, !PT ;  /* 0x0000000f03057812 */ /* 0x000fe400078ec0ff */
[----:B------:R-:W-:Y:S02]  /*00d0*/  MOV R6, RZ ;  /* 0x000000ff00067202 */ /* 0x000fe40000000f00 */
[----:B------:R-:W-:-:S07]  /*00e0*/  ISETP.NE.AND P0, PT, R5, RZ, PT ;  /* 0x000000ff0500720c */ /* 0x000fce0003f05270 */
[----:B------:R-:W-:Y:S06]  /*00f0*/  @!P1 BRA `(.L_x_3) ;  /* 0x0000000000c49947 */ /* 0x000fec0003800000 */
[----:B------:R-:W-:Y:S02]  /*0100*/  LOP3.LUT R6, R3, 0x7ffffff0, RZ, 0xc0, !PT ;  /* 0x7ffffff003067812 */ /* 0x000fe400078ec0ff */
[----:B------:R-:W-:Y:S02]  /*0110*/  MOV R8, RZ ;  /* 0x000000ff00087202 */ /* 0x000fe40000000f00 */
[----:B------:R-:W-:Y:S01]  /*0120*/  MOV R7, R0 ;  /* 0x0000000000077202 */ /* 0x000fe20000000f00 */
[----:B------:R-:W-:-:S07]  /*0130*/  IMAD.MOV R4, RZ, RZ, -R6 ;  /* 0x000000ffff047224 */ /* 0x000fce00078e0a06 */
.L_x_4:
[----:B------:R-:W0:Y:S02]  /*0140*/  LDC.64 R28, c[0x0][0x380] ;  /* 0x0000e000ff1c7b82 */ /* 0x000e240000000a00 */
[----:B0-----:R-:W-:-:S05]  /*0150*/  IMAD.WIDE R28, R7, 0x4, R28 ;  /* 0x00000004071c7825 */ /* 0x001fca00078e021c */
[----:B------:R-:W2:Y:S01]  /*0160*/  LDG.E R9, desc[UR4][R28.64] ;  /* 0x000000041c097981 */ /* 0x000ea2000c1e1900 */
[----:B------:R-:W-:-:S04]  /*0170*/  IMAD.WIDE R26, R2, 0x4, R28 ;  /* 0x00000004021a7825 */ /* 0x000fc800078e021c */
[C---:B------:R-:W-:Y:S02]  /*0180*/  IMAD.WIDE R24, R2.reuse, 0x4, R26 ;  /* 0x0000000402187825 */ /* 0x040fe400078e021a */
[----:B------:R-:W2:Y:S02]  /*0190*/  LDG.E R26, desc[UR4][R26.64] ;  /* 0x000000041a1a7981 */ /* 0x000ea4000c1e1900 */
[C---:B------:R-:W-:Y:S02]  /*01a0*/  IMAD.WIDE R12, R2.reuse, 0x4, R24 ;  /* 0x00000004020c7825 */ /* 0x040fe400078e0218 */
[----:B------:R-:W3:Y:S02]  /*01b0*/  LDG.E R25, desc[UR4][R24.64] ;  /* 0x0000000418197981 */ /* 0x000ee4000c1e1900 */
[----:B------:R-:W-:-:S04]  /*01c0*/  IMAD.WIDE R22, R2, 0x4, R12 ;  /* 0x0000000402167825 */ /* 0x000fc800078e020c */
[C---:B------:R-:W-:Y:S01]  /*01d0*/  IMAD.WIDE R14, R2.reuse, 0x4, R22 ;  /* 0x00000004020e7825 */ /* 0x040fe200078e0216 */
[----:B------:R0:W3:Y:S04]  /*01e0*/  LDG.E R24, desc[UR4][R12.64] ;  /* 0x000000040c187981 */ /* 0x0000e8000c1e1900 */
[----:B------:R-:W4:Y:S01]  /*01f0*/  LDG.E R23, desc[UR4][R22.64] ;  /* 0x0000000416177981 */ /* 0x000f22000c1e1900 */
[----:B------:R-:W-:-:S04]  /*0200*/  IMAD.WIDE R20, R2, 0x4, R14 ;  /* 0x0000000402147825 */ /* 0x000fc800078e020e */
[C---:B------:R-:W-:Y:S02]  /*0210*/  IMAD.WIDE R18, R2.reuse, 0x4, R20 ;  /* 0x0000000402127825 */ /* 0x040fe400078e0214 */
[----:B------:R-:W5:Y:S02]  /*0220*/  LDG.E R21, desc[UR4][R20.64] ;  /* 0x0000000414157981 */ /* 0x000f64000c1e1900 */
[C---:B------:R-:W-:Y:S02]  /*0230*/  IMAD.WIDE R10, R2.reuse, 0x4, R18 ;  /* 0x00000004020a7825 */ /* 0x040fe400078e0212 */
[----:B------:R1:W4:Y:S04]  /*0240*/  LDG.E R22, desc[UR4][R14.64] ;  /* 0x000000040e167981 */ /* 0x000328000c1e1900 */
[----:B------:R-:W5:Y:S01]  /*0250*/  LDG.E R27, desc[UR4][R10.64] ;  /* 0x000000040a1b7981 */ /* 0x000f62000c1e1900 */
[----:B------:R-:W-:-:S03]  /*0260*/  IMAD.WIDE R16, R2, 0x4, R10 ;  /* 0x0000000402107825 */ /* 0x000fc600078e020a */
[----:B------:R1:W5:Y:S01]  /*0270*/  LDG.E R20, desc[UR4][R18.64] ;  /* 0x0000000412147981 */ /* 0x000362000c1e1900 */
[----:B0-----:R-:W-:-:S03]  /*0280*/  IMAD.WIDE R12, R2, 0x4, R16 ;  /* 0x00000004020c7825 */ /* 0x001fc600078e0210 */
[----:B------:R-:W5:Y:S01]  /*0290*/  LDG.E R16, desc[UR4][R16.64] ;  /* 0x0000000410107981 */ /* 0x000f62000c1e1900 */
[----:B-1----:R-:W-:-:S03]  /*02a0*/  IMAD.WIDE R14, R2, 0x4, R12 ;  /* 0x00000004020e7825 */ /* 0x002fc600078e020c */
[----:B------:R0:W5:Y:S04]  /*02b0*/  LDG.E R28, desc[UR4][R12.64] ;  /* 0x000000040c1c7981 */ /* 0x000168000c1e1900 */
[----:B------:R-:W5:Y:S01]  /*02c0*/  LDG.E R29, desc[UR4][R14.64] ;  /* 0x000000040e1d7981 */ /* 0x000f62000c1e1900 */
[----:B------:R-:W-:-:S04]  /*02d0*/  IMAD.WIDE R18, R2, 0x4, R14 ;  /* 0x0000000402127825 */ /* 0x000fc800078e020e */
[C---:B------:R-:W-:Y:S02]  /*02e0*/  IMAD.WIDE R10, R2.reuse, 0x4, R18 ;  /* 0x00000004020a7825 */ /* 0x040fe400078e0212 */
[----:B------:R-:W5:Y:S02]  /*02f0*/  LDG.E R18, desc[UR4][R18.64] ;  /* 0x0000000412127981 */ /* 0x000f64000c1e1900 */
[C---:B0-----:R-:W-:Y:S02]  /*0300*/  IMAD.WIDE R12, R2.reuse, 0x4, R10 ;  /* 0x00000004020c7825 */ /* 0x041fe400078e020a */
[----:B------:R0:W5:Y:S02]  /*0310*/  LDG.E R15, desc[UR4][R10.64] ;  /* 0x000000040a0f7981 */ /* 0x000164000c1e1900 */
[----:B0-----:R-:W-:Y:S02]  /*0320*/  IMAD.WIDE R10, R2, 0x4, R12 ;  /* 0x00000004020a7825 */ /* 0x001fe400078e020c */
[----:B------:R-:W5:Y:S04]  /*0330*/  LDG.E R12, desc[UR4][R12.64] ;  /* 0x000000040c0c7981 */ /* 0x000f68000c1e1900 */
[----:B------:R-:W5:Y:S01]  /*0340*/  LDG.E R17, desc[UR4][R10.64] ;  /* 0x000000040a117981 */ /* 0x000f62000c1e1900 */
[----:B------:R-:W-:-:S04]  /*0350*/  IADD3 R4, PT, PT, R4, 0x10, RZ ;  /* 0x0000001004047810 */ /* 0x000fc80007ffe0ff */
[----:B------:R-:W-:Y:S02]  /*0360*/  ISETP.NE.AND P1, PT, R4, RZ, PT ;  /* 0x000000ff0400720c */ /* 0x000fe40003f25270 */
[----:B------:R-:W-:Y:S02]  /*0370*/  LEA R7, R2, R7, 0x4 ;  /* 0x0000000702077211 */ /* 0x000fe400078e20ff */
[----:B--2---:R-:W-:-:S04]  /*0380*/  IADD3 R9, PT, PT, R26, R9, R8 ;  /* 0x000000091a097210 */ /* 0x004fc80007ffe008 */
[----:B---3--:R-:W-:-:S04]  /*0390*/  IADD3 R9, PT, PT, R24, R25, R9 ;  /* 0x0000001918097210 */ /* 0x008fc80007ffe009 */
[----:B----4-:R-:W-:-:S04]  /*03a0*/  IADD3 R9, PT, PT, R22, R23, R9 ;  /* 0x0000001716097210 */ /* 0x010fc80007ffe009 */
[----:B-----5:R-:W-:-:S04]  /*03b0*/  IADD3 R9, PT, PT, R20, R21, R9 ;  /* 0x0000001514097210 */ /* 0x020fc80007ffe009 */
[----:B------:R-:W-:-:S04]  /*03c0*/  IADD3 R9, PT, PT, R16, R27, R9 ;  /* 0x0000001b10097210 */ /* 0x000fc80007ffe009 */
[----:B------:R-:W-:-:S04]  /*03d0*/  IADD3 R9, PT, PT, R29, R28, R9 ;  /* 0x0000001c1d097210 */ /* 0x000fc80007ffe009 */
[----:B------:R-:W-:-:S04]  /*03e0*/  IADD3 R9, PT, PT, R15, R18, R9 ;  /* 0x000000120f097210 */ /* 0x000fc80007ffe009 */
[----:B------:R-:W-:Y:S01]  /*03f0*/  IADD3 R8, PT, PT, R17, R12, R9 ;  /* 0x0000000c11087210 */ /* 0x000fe20007ffe009 */
[----:B------:R-:W-:Y:S06]  /*0400*/  @P1 BRA `(.L_x_4) ;  /* 0xfffffffc004c1947 */ /* 0x000fec000383ffff */
.L_x_3:
[----:B------:R-:W-:Y:S05]  /*0410*/  @!P0 BRA `(.L_x_2) ;  /* 0x0000000000e08947 */ /* 0x000fea0003800000 */
[----:B------:R-:W-:Y:S02]  /*0420*/  ISETP.GE.U32.AND P0, PT, R5, 0x8, PT ;  /* 0x000000080500780c */ /* 0x000fe40003f06070 */
[----:B------:R-:W-:-:S04]  /*0430*/  LOP3.LUT R7, R3, 0x7, RZ, 0xc0, !PT ;  /* 0x0000000703077812 */ /* 0x000fc800078ec0ff */
[----:B------:R-:W-:-:S07]  /*0440*/  ISETP.NE.AND P1, PT, R7, RZ, PT ;  /* 0x000000ff0700720c */ /* 0x000fce0003f25270 */
[----:B------:R-:W-:Y:S06]  /*0450*/  @!P0 BRA `(.L_x_5) ;  /* 0x00000000005c8947 */ /* 0x000fec0003800000 */
[----:B------:R-:W0:Y:S01]  /*0460*/  LDC.64 R20, c[0x0][0x380] ;  /* 0x0000e000ff147b82 */ /* 0x000e220000000a00 */
[----:B------:R-:W-:-:S04]  /*0470*/  IMAD R5, R6, R2, R0 ;  /* 0x0000000206057224 */ /* 0x000fc800078e0200 */
[----:B0-----:R-:W-:-:S04]  /*0480*/  IMAD.WIDE R20, R5, 0x4, R20 ;  /* 0x0000000405147825 */ /* 0x001fc800078e0214 */
[C---:B------:R-:W-:Y:S02]  /*0490*/  IMAD.WIDE R22, R2.reuse, 0x4, R20 ;  /* 0x0000000402167825 */ /* 0x040fe400078e0214 */
[----:B------:R-:W2:Y:S02]  /*04a0*/  LDG.E R21, desc[UR4][R20.64] ;  /* 0x0000000414157981 */ /* 0x000ea4000c1e1900 */
[C---:B------:R-:W-:Y:S02]  /*04b0*/  IMAD.WIDE R10, R2.reuse, 0x4, R22 ;  /* 0x00000004020a7825 */ /* 0x040fe400078e0216 */
[----:B------:R-:W2:Y:S02]  /*04c0*/  LDG.E R22, desc[UR4][R22.64] ;  /* 0x0000000416167981 */ /* 0x000ea4000c1e1900 */
[C---:B------:R-:W-:Y:S02]  /*04d0*/  IMAD.WIDE R12, R2.reuse, 0x4, R10 ;  /* 0x00000004020c7825 */ /* 0x040fe400078e020a */
[----:B------:R-:W3:Y:S02]  /*04e0*/  LDG.E R11, desc[UR4][R10.64] ;  /* 0x000000040a0b7981 */ /* 0x000ee4000c1e1900 */
[----:B------:R-:W-:-:S02]  /*04f0*/  IMAD.WIDE R14, R2, 0x4, R12 ;  /* 0x00000004020e7825 */ /* 0x000fc400078e020c */
[----:B------:R-:W3:Y:S02]  /*0500*/  LDG.E R12, desc[UR4][R12.64] ;  /* 0x000000040c0c7981 */ /* 0x000ee4000c1e1900 */
[C---:B------:R-:W-:Y:S02]  /*0510*/  IMAD.WIDE R4, R2.reuse, 0x4, R14 ;  /* 0x0000000402047825 */ /* 0x040fe400078e020e */
[----:B------:R-:W4:Y:S02]  /*0520*/  LDG.E R15, desc[UR4][R14.64] ;  /* 0x000000040e0f7981 */ /* 0x000f24000c1e1900 */
[C---:B------:R-:W-:Y:S02]  /*0530*/  IMAD.WIDE R16, R2.reuse, 0x4, R4 ;  /* 0x0000000402107825 */ /* 0x040fe400078e0204 */
[----:B------:R-:W4:Y:S02]  /*0540*/  LDG.E R4, desc[UR4][R4.64] ;  /* 0x0000000404047981 */ /* 0x000f24000c1e1900 */
[----:B------:R-:W-:-:S02]  /*0550*/  IMAD.WIDE R18, R2, 0x4, R16 ;  /* 0x0000000402127825 */ /* 0x000fc400078e0210 */
[----:B------:R-:W5:Y:S04]  /*0560*/  LDG.E R17, desc[UR4][R16.64] ;  /* 0x0000000410117981 */ /* 0x000f68000c1e1900 */
[----:B------:R-:W5:Y:S01]  /*0570*/  LDG.E R18, desc[UR4][R18.64] ;  /* 0x0000000412127981 */ /* 0x000f62000c1e1900 */
[----:B------:R-:W-:Y:S01]  /*0580*/  VIADD R6, R6, 0x8 ;  /* 0x0000000806067836 */ /* 0x000fe20000000000 */
[----:B--2---:R-:W-:-:S04]  /*0590*/  IADD3 R8, PT, PT, R22, R21, R8 ;  /* 0x0000001516087210 */ /* 0x004fc80007ffe008 */
[----:B---3--:R-:W-:-:S04]  /*05a0*/  IADD3 R8, PT, PT, R12, R11, R8 ;  /* 0x0000000b0c087210 */ /* 0x008fc80007ffe008 */
[----:B----4-:R-:W-:-:S04]  /*05b0*/  IADD3 R8, PT, PT, R4, R15, R8 ;  /* 0x0000000f04087210 */ /* 0x010fc80007ffe008 */
[----:B-----5:R-:W-:-:S07]  /*05c0*/  IADD3 R8, PT, PT, R18, R17, R8 ;  /* 0x0000001112087210 */ /* 0x020fce0007ffe008 */
.L_x_5:
        /* <DEDUP_REMOVED lines=12> */
[----:B------:R-:W-:Y:S02]  /*0690*/  IMAD.WIDE R14, R2, 0x4, R12 ;  /* 0x00000004020e7825 */ /* 0x000fe400078e020c */
[----:B------:R-:W3:Y:S04]  /*06a0*/  LDG.E R13, desc[UR4][R12.64] ;  /* 0x000000040c0d7981 */ /* 0x000ee8000c1e1900 */
[----:B------:R-:W3:Y:S01]  /*06b0*/  LDG.E R14, desc[UR4][R14.64] ;  /* 0x000000040e0e7981 */ /* 0x000ee2000c1e1900 */
[----:B------:R-:W-:-:S02]  /*06c0*/  IADD3 R6, PT, PT, R6, 0x4, RZ ;  /* 0x0000000406067810 */ /* 0x000fc40007ffe0ff */
[----:B--2---:R-:W-:-:S04]  /*06d0*/  IADD3 R8, PT, PT, R10, R5, R8 ;  /* 0x000000050a087210 */ /* 0x004fc80007ffe008 */
[----:B---3--:R-:W-:-:S07]  /*06e0*/  IADD3 R8, PT, PT, R14, R13, R8 ;  /* 0x0000000d0e087210 */ /* 0x008fce0007ffe008 */
.L_x_6:
[----:B------:R-:W-:Y:S05]  /*06f0*/  @!P1 BRA `(.L_x_2) ;  /* 0x0000000000289947 */ /* 0x000fea0003800000 */
[----:B------:R-:W0:Y:S01]  /*0700*/  LDC.64 R10, c[0x0][0x380] ;  /* 0x0000e000ff0a7b82 */ /* 0x000e220000000a00 */
[----:B------:R-:W-:Y:S01]  /*0710*/  IMAD R7, R6, R2, R0 ;  /* 0x0000000206077224 */ /* 0x000fe200078e0200 */
[----:B------:R-:W-:-:S07]  /*0720*/  IADD3 R3, PT, PT, -R3, RZ, RZ ;  /* 0x000000ff03037210 */ /* 0x000fce0007ffe1ff */
.L_x_7:
[----:B0-----:R-:W-:-:S06]  /*0730*/  IMAD.WIDE R4, R7, 0x4, R10 ;  /* 0x0000000407047825 */ /* 0x001fcc00078e020a */
[----:B------:R-:W2:Y:S01]  /*0740*/  LDG.E R5, desc[UR4][R4.64] ;  /* 0x0000000404057981 */ /* 0x000ea2000c1e1900 */
[----:B------:R-:W-:Y:S01]  /*0750*/  VIADD R3, R3, 0x1 ;  /* 0x0000000103037836 */ /* 0x000fe20000000000 */
[----:B------:R-:W-:-:S04]  /*0760*/  IADD3 R7, PT, PT, R7, R2, RZ ;  /* 0x0000000207077210 */ /* 0x000fc80007ffe0ff */
[----:B------:R-:W-:Y:S02]  /*0770*/  ISETP.NE.AND P0, PT, R3, RZ, PT ;  /* 0x000000ff0300720c */ /* 0x000fe40003f05270 */
[----:B--2---:R-:W-:-:S11]  /*0780*/  IADD3 R8, PT, PT, R5, R8, RZ ;  /* 0x0000000805087210 */ /* 0x004fd60007ffe0ff */
[----:B------:R-:W-:Y:S05]  /*0790*/  @P0 BRA `(.L_x_7) ;  /* 0xfffffffc00e40947 */ /* 0x000fea000383ffff */
.L_x_2:
[----:B------:R-:W0:Y:S02]  /*07a0*/  LDC.64 R2, c[0x0][0x388] ;  /* 0x0000e200ff027b82 */ /* 0x000e240000000a00 */
[----:B0-----:R-:W-:-:S05]  /*07b0*/  IMAD.WIDE.U32 R2, R0, 0x4, R2 ;  /* 0x0000000400027825 */ /* 0x001fca00078e0002 */
[----:B------:R-:W-:Y:S01]  /*07c0*/  STG.E desc[UR4][R2.64], R8 ;  /* 0x0000000802007986 */ /* 0x000fe2000c101904 */
[----:B------:R-:W-:Y:S05]  /*07d0*/  EXIT ;  /* 0x000000000000794d */ /* 0x000fea0003800000 */
.L_x_8:
        /* <DEDUP_REMOVED lines=10> */
.L_x_17:


//--------------------- .text._Z13computeRowSumPiS_ii --------------------------
	.section	.text._Z13computeRowSumPiS_ii,"ax",@progbits
	.align	128
        .global         _Z13computeRowSumPiS_ii
        .type           _Z13computeRowSumPiS_ii,@function
        .size           _Z13computeRowSumPiS_ii,(.L_x_18 - _Z13computeRowSumPiS_ii)
        .other          _Z13computeRowSumPiS_ii,@"STO_CUDA_ENTRY STV_DEFAULT"
_Z13computeRowSumPiS_ii:
.text._Z13computeRowSumPiS_ii:
[----:B------:R-:W-:Y:S01]  /*0000*/  LDC R1, c[0x0][0x37c] ;  /* 0x0000df00ff017b82 */ /* 0x000fe20000000800 */
[----:B------:R-:W0:Y:S01]  /*0010*/  S2R R0, SR_CTAID.X ;  /* 0x0000000000007919 */ /* 0x000e220000002500 */
[----:B------:R-:W0:Y:S02]  /*0020*/  LDCU UR4, c[0x0][0x390] ;  /* 0x00007200ff0477ac */ /* 0x000e240008000800 */
[----:B0-----:R-:W-:-:S13]  /*0030*/  ISETP.GE.AND P0, PT, R0, UR4, PT ;  /* 0x0000000400007c0c */ /* 0x001fda000bf06270 */
[----:B------:R-:W-:Y:S05]  /*0040*/  @P0 EXIT ;  /* 0x000000000000094d */ /* 0x000fea0003800000 */
[----:B------:R-:W0:Y:S01]  /*0050*/  LDCU UR5, c[0x0][0x394] ;  /* 0x00007280ff0577ac */ /* 0x000e220008000800 */
[----:B------:R-:W-:Y:S01]  /*0060*/  IMAD.MOV.U32 R2, RZ, RZ, RZ ;  /* 0x000000ffff027224 */ /* 0x000fe200078e00ff */
[----:B------:R-:W1:Y:S01]  /*0070*/  LDCU.64 UR8, c[0x0][0x358] ;  /* 0x00006b00ff0877ac */ /* 0x000e620008000a00 */
[----:B0-----:R-:W-:-:S09]  /*0080*/  UISETP.GE.AND UP0, UPT, UR5, 0x1, UPT ;  /* 0x000000010500788c */ /* 0x001fd2000bf06270 */
[----:B-1----:R-:W-:Y:S05]  /*0090*/  BRA.U !UP0, `(.L_x_9) ;  /* 0x0000000508987547 */ /* 0x002fea000b800000 */
[----:B------:R-:W-:Y:S02]  /*00a0*/  UISETP.GE.U32.AND UP1, UPT, UR5, 0x10, UPT ;  /* 0x000000100500788c */ /* 0x000fe4000bf26070 */
[----:B------:R-:W-:Y:S01]  /*00b0*/  IMAD R3, R0, UR5, RZ ;  /* 0x0000000500037c24 */ /* 0x000fe2000f8e02ff */
[----:B------:R-:W-:Y:S01]  /*00c0*/  ULOP3.LUT UR6, UR5, 0xf, URZ, 0xc0, !UPT ;  /* 0x0000000f05067892 */ /* 0x000fe2000f8ec0ff */
[----:B------:R-:W-:Y:S01]  /*00d0*/  IMAD.MOV.U32 R2, RZ, RZ, RZ ;  /* 0x000000ffff027224 */ /* 0x000fe200078e00ff */
[----:B------:R-:W-:Y:S02]  /*00e0*/  UMOV UR4, URZ ;  /* 0x000000ff00047c82 */ /* 0x000fe40008000000 */
[----:B------:R-:W-:Y:S02]  /*00f0*/  UISETP.NE.AND UP0, UPT, UR6, URZ, UPT ;  /* 0x000000ff0600728c */ /* 0x000fe4000bf05270 */
[----:B------:R-:W-:Y:S09]  /*0100*/  BRA.U !UP1, `(.L_x_10) ;  /* 0x0000000109947547 */ /* 0x000ff2000b800000 */
[----:B------:R-:W0:Y:S01]  /*0110*/  LDC.64 R4, c[0x0][0x380] ;  /* 0x0000e000ff047b82 */ /* 0x000e220000000a00 */
[----:B------:R-:W-:Y:S01]  /*0120*/  ULOP3.LUT UR4, UR5, 0x7ffffff0, URZ, 0xc0, !UPT ;  /* 0x7ffffff005047892 */ /* 0x000fe2000f8ec0ff */
[----:B------:R-:W-:-:S03]  /*0130*/  IMAD.MOV.U32 R2, RZ, RZ, RZ ;  /* 0x000000ffff027224 */ /* 0x000fc600078e00ff */
[----:B------:R-:W-:Y:S01]  /*0140*/  UIADD3 UR7, UPT, UPT, -UR4, URZ, URZ ;  /* 0x000000ff04077290 */ /* 0x000fe2000fffe1ff */
[----:B0-----:R-:W-:-:S03]  /*0150*/  IMAD.WIDE.U32 R4, R3, 0x4, R4 ;  /* 0x0000000403047825 */ /* 0x001fc600078e0004 */
[----:B------:R-:W-:-:S05]  /*0160*/  IADD3 R9, P0, PT, R4, 0x20, RZ ;  /* 0x0000002004097810 */ /* 0x000fca0007f1e0ff */
[----:B------:R-:W-:-:S08]  /*0170*/  IMAD.X R5, RZ, RZ, R5, P0 ;  /* 0x000000ffff057224 */ /* 0x000fd000000e0605 */
.L_x_11:
[----:B------:R-:W-:-:S05]  /*0180*/  IMAD.MOV.U32 R4, RZ, RZ, R9 ;  /* 0x000000ffff047224 */ /* 0x000fca00078e0009 */
[----:B------:R-:W2:Y:S04]  /*0190*/  LDG.E R9, desc[UR8][R4.64+-0x20] ;  /* 0xffffe00804097981 */ /* 0x000ea8000c1e1900 */
[----:B------:R-:W2:Y:S04]  /*01a0*/  LDG.E R8, desc[UR8][R4.64+-0x1c] ;  /* 0xffffe40804087981 */ /* 0x000ea8000c1e1900 */
[----:B------:R-:W3:Y:S04]  /*01b0*/  LDG.E R11, desc[UR8][R4.64+-0x18] ;  /* 0xffffe808040b7981 */ /* 0x000ee8000c1e1900 */
[----:B------:R-:W3:Y:S04]  /*01c0*/  LDG.E R10, desc[UR8][R4.64+-0x14] ;  /* 0xffffec08040a7981 */ /* 0x000ee8000c1e1900 */
[----:B------:R-:W4:Y:S04]  /*01d0*/  LDG.E R13, desc[UR8][R4.64+-0x10] ;  /* 0xfffff008040d7981 */ /* 0x000f28000c1e1900 */
[----:B------:R-:W4:Y:S04]  /*01e0*/  LDG.E R12, desc[UR8][R4.64+-0xc] ;  /* 0xfffff408040c7981 */ /* 0x000f28000c1e1900 */
[----:B------:R-:W5:Y:S04]  /*01f0*/  LDG.E R15, desc[UR8][R4.64+-0x8] ;  /* 0xfffff808040f7981 */ /* 0x000f68000c1e1900 */
        /* <DEDUP_REMOVED lines=8> */
[----:B------:R0:W5:Y:S01]  /*0280*/  LDG.E R7, desc[UR8][R4.64+0x1c] ;  /* 0x00001c0804077981 */ /* 0x000162000c1e1900 */
[----:B------:R-:W-:-:S04]  /*0290*/  UIADD3 UR7, UPT, UPT, UR7, 0x10, URZ ;  /* 0x0000001007077890 */ /* 0x000fc8000fffe0ff */
[----:B------:R-:W-:Y:S01]  /*02a0*/  UISETP.NE.AND UP1, UPT, UR7, URZ, UPT ;  /* 0x000000ff0700728c */ /* 0x000fe2000bf25270 */
[----:B--2---:R-:W-:Y:S02]  /*02b0*/  IADD3 R8, PT, PT, R8, R9, R2 ;  /* 0x0000000908087210 */ /* 0x004fe40007ffe002 */
[----:B------:R-:W-:-:S05]  /*02c0*/  IADD3 R9, P0, PT, R4, 0x40, RZ ;  /* 0x0000004004097810 */ /* 0x000fca0007f1e0ff */
[----:B0-----:R-:W-:Y:S01]  /*02d0*/  IMAD.X R5, RZ, RZ, R5, P0 ;  /* 0x000000ffff057224 */ /* 0x001fe200000e0605 */
[----:B---3--:R-:W-:-:S04]  /*02e0*/  IADD3 R8, PT, PT, R10, R11, R8 ;  /* 0x0000000b0a087210 */ /* 0x008fc80007ffe008 */
[----:B----4-:R-:W-:-:S04]  /*02f0*/  IADD3 R8, PT, PT, R12, R13, R8 ;  /* 0x0000000d0c087210 */ /* 0x010fc80007ffe008 */
[----:B-----5:R-:W-:-:S04]  /*0300*/  IADD3 R8, PT, PT, R14, R15, R8 ;  /* 0x0000000f0e087210 */ /* 0x020fc80007ffe008 */
[----:B------:R-:W-:-:S04]  /*0310*/  IADD3 R8, PT, PT, R16, R17, R8 ;  /* 0x0000001110087210 */ /* 0x000fc80007ffe008 */
[----:B------:R-:W-:-:S04]  /*0320*/  IADD3 R8, PT, PT, R18, R19, R8 ;  /* 0x0000001312087210 */ /* 0x000fc80007ffe008 */
[----:B------:R-:W-:-:S04]  /*0330*/  IADD3 R8, PT, PT, R20, R21, R8 ;  /* 0x0000001514087210 */ /* 0x000fc80007ffe008 */
[----:B------:R-:W-:Y:S01]  /*0340*/  IADD3 R2, PT, PT, R7, R6, R8 ;  /* 0x0000000607027210 */ /* 0x000fe20007ffe008 */
[----:B------:R-:W-:Y:S06]  /*0350*/  BRA.U UP1, `(.L_x_11) ;  /* 0xfffffffd01887547 */ /* 0x000fec000b83ffff */
.L_x_10:
[----:B------:R-:W-:Y:S05]  /*0360*/  BRA.U !UP0, `(.L_x_9) ;  /* 0x0000000108e47547 */ /* 0x000fea000b800000 */
[----:B------:R-:W-:Y:S02]  /*0370*/  UISETP.GE.U32.AND UP0, UPT, UR6, 0x8, UPT ;  /* 0x000000080600788c */ /* 0x000fe4000bf06070 */
[----:B------:R-:W-:-:S04]  /*0380*/  ULOP3.LUT UR7, UR5, 0x7, URZ, 0xc0, !UPT ;  /* 0x0000000705077892 */ /* 0x000fc8000f8ec0ff */
[----:B------:R-:W-:-:S03]  /*0390*/  UISETP.NE.AND UP1, UPT, UR7, URZ, UPT ;  /* 0x000000ff0700728c */ /* 0x000fc6000bf25270 */
[----:B------:R-:W-:Y:S08]  /*03a0*/  BRA.U !UP0, `(.L_x_12) ;  /* 0x0000000108547547 */ /* 0x000ff0000b800000 */
[----:B------:R-:W0:Y:S01]  /*03b0*/  LDC.64 R10, c[0x0][0x380] ;  /* 0x0000e000ff0a7b82 */ /* 0x000e220000000a00 */
[C---:B------:R-:W-:Y:S01]  /*03c0*/  IADD3 R8, P0, PT, R3.reuse, UR4, RZ ;  /* 0x0000000403087c10 */ /* 0x040fe2000ff1e0ff */
[----:B------:R-:W-:-:S04]  /*03d0*/  VIADD R5, R3, UR4 ;  /* 0x0000000403057c36 */ /* 0x000fc80008000000 */
[----:B------:R-:W-:Y:S02]  /*03e0*/  IMAD.X R9, RZ, RZ, RZ, P0 ;  /* 0x000000ffff097224 */ /* 0x000fe400000e06ff */
[----:B------:R-:W1:Y:S01]  /*03f0*/  LDC.64 R6, c[0x0][0x380] ;  /* 0x0000e000ff067b82 */ /* 0x000e620000000a00 */
[----:B0-----:R-:W-:Y:S01]  /*0400*/  LEA R4, P0, R8, R10, 0x2 ;  /* 0x0000000a08047211 */ /* 0x001fe200078010ff */
[----:B-1----:R-:W-:-:S03]  /*0410*/  IMAD.WIDE.U32 R6, R5, 0x4, R6 ;  /* 0x0000000405067825 */ /* 0x002fc600078e0006 */
[----:B------:R-:W-:-:S03]  /*0420*/  LEA.HI.X R5, R8, R11, R9, 0x2, P0 ;  /* 0x0000000b08057211 */ /* 0x000fc600000f1409 */
[----:B------:R-:W2:Y:S04]  /*0430*/  LDG.E R7, desc[UR8][R6.64] ;  /* 0x0000000806077981 */ /* 0x000ea8000c1e1900 */
[----:B------:R-:W2:Y:S04]  /*0440*/  LDG.E R8, desc[UR8][R4.64+0x4] ;  /* 0x0000040804087981 */ /* 0x000ea8000c1e1900 */
[----:B------:R-:W3:Y:S04]  /*0450*/  LDG.E R9, desc[UR8][R4.64+0x8] ;  /* 0x0000080804097981 */ /* 0x000ee8000c1e1900 */
[----:B------:R-:W3:Y:S04]  /*0460*/  LDG.E R10, desc[UR8][R4.64+0xc] ;  /* 0x00000c08040a7981 */ /* 0x000ee8000c1e1900 */
[----:B------:R-:W4:Y:S04]  /*0470*/  LDG.E R11, desc[UR8][R4.64+0x10] ;  /* 0x00001008040b7981 */ /* 0x000f28000c1e1900 */
[----:B------:R-:W4:Y:S04]  /*0480*/  LDG.E R12, desc[UR8][R4.64+0x14] ;  /* 0x00001408040c7981 */ /* 0x000f28000c1e1900 */
[----:B------:R-:W5:Y:S04]  /*0490*/  LDG.E R13, desc[UR8][R4.64+0x18] ;  /* 0x00001808040d7981 */ /* 0x000f68000c1e1900 */
[----:B------:R-:W5:Y:S01]  /*04a0*/  LDG.E R14, desc[UR8][R4.64+0x1c] ;  /* 0x00001c08040e7981 */ /* 0x000f62000c1e1900 */
[----:B------:R-:W-:Y:S01]  /*04b0*/  UIADD3 UR4, UPT, UPT, UR4, 0x8, URZ ;  /* 0x0000000804047890 */ /* 0x000fe2000fffe0ff */
[----:B--2---:R-:W-:-:S04]  /*04c0*/  IADD3 R8, PT, PT, R8, R7, R2 ;  /* 0x0000000708087210 */ /* 0x004fc80007ffe002 */
[----:B---3--:R-:W-:-:S04]  /*04d0*/  IADD3 R8, PT, PT, R10, R9, R8 ;  /* 0x000000090a087210 */ /* 0x008fc80007ffe008 */
[----:B----4-:R-:W-:-:S04]  /*04e0*/  IADD3 R8, PT, PT, R12, R11, R8 ;  /* 0x0000000b0c087210 */ /* 0x010fc80007ffe008 */
[----:B-----5:R-:W-:-:S07]  /*04f0*/  IADD3 R2, PT, PT, R14, R13, R8 ;  /* 0x0000000d0e027210 */ /* 0x020fce0007ffe008 */
.L_x_12:
        /* <DEDUP_REMOVED lines=16> */
[----:B------:R-:W3:Y:S01]  /*0600*/  LDG.E R10, desc[UR8][R6.64+0xc] ;  /* 0x00000c08060a7981 */ /* 0x000ee2000c1e1900 */
[----:B------:R-:W-:Y:S01]  /*0610*/  UIADD3 UR4, UPT, UPT, UR4, 0x4, URZ ;  /* 0x0000000404047890 */ /* 0x000fe2000fffe0ff */
[----:B--2---:R-:W-:-:S04]  /*0620*/  IADD3 R2, PT, PT, R8, R5, R2 ;  /* 0x0000000508027210 */ /* 0x004fc80007ffe002 */
[----:B---3--:R-:W-:-:S07]  /*0630*/  IADD3 R2, PT, PT, R10, R9, R2 ;  /* 0x000000090a027210 */ /* 0x008fce0007ffe002 */
.L_x_13:
[----:B------:R-:W-:Y:S05]  /*0640*/  BRA.U !UP1, `(.L_x_9) ;  /* 0x00000001092c7547 */ /* 0x000fea000b800000 */
[----:B------:R-:W0:Y:S01]  /*0650*/  LDC.64 R4, c[0x0][0x380] ;  /* 0x0000e000ff047b82 */ /* 0x000e220000000a00 */
[----:B------:R-:W-:Y:S01]  /*0660*/  VIADD R3, R3, UR4 ;  /* 0x0000000403037c36 */ /* 0x000fe20008000000 */
[----:B------:R-:W-:-:S03]  /*0670*/  UIADD3 UR5, UPT, UPT, -UR5, URZ, URZ ;  /* 0x000000ff05057290 */ /* 0x000fc6000fffe1ff */
[----:B0-----:R-:W-:-:S09]  /*0680*/  IMAD.WIDE.U32 R4, R3, 0x4, R4 ;  /* 0x0000000403047825 */ /* 0x001fd200078e0004 */
.L_x_14:
[----:B------:R0:W2:Y:S01]  /*0690*/  LDG.E R3, desc[UR8][R4.64] ;  /* 0x0000000804037981 */ /* 0x0000a2000c1e1900 */
[----:B------:R-:W-:-:S04]  /*06a0*/  UIADD3 UR5, UPT, UPT, UR5, 0x1, URZ ;  /* 0x0000000105057890 */ /* 0x000fc8000fffe0ff */
[----:B------:R-:W-:Y:S01]  /*06b0*/  UISETP.NE.AND UP0, UPT, UR5, URZ, UPT ;  /* 0x000000ff0500728c */ /* 0x000fe2000bf05270 */
[----:B0-----:R-:W-:-:S05]  /*06c0*/  IADD3 R4, P0, PT, R4, 0x4, RZ ;  /* 0x0000000404047810 */ /* 0x001fca0007f1e0ff */
[----:B------:R-:W-:Y:S02]  /*06d0*/  IMAD.X R5, RZ, RZ, R5, P0 ;  /* 0x000000ffff057224 */ /* 0x000fe400000e0605 */
[----:B--2---:R-:W-:Y:S01]  /*06e0*/  IMAD.IADD R2, R3, 0x1, R2 ;  /* 0x0000000103027824 */ /* 0x004fe200078e0202 */
[----:B------:R-:W-:Y:S06]  /*06f0*/  BRA.U UP0, `(.L_x_14) ;  /* 0xfffffffd00e47547 */ /* 0x000fec000b83ffff */
.L_x_9:
[----:B------:R-:W0:Y:S02]  /*0700*/  LDC.64 R4, c[0x0][0x388] ;  /* 0x0000e200ff047b82 */ /* 0x000e240000000a00 */
[----:B0-----:R-:W-:-:S05]  /*0710*/  IMAD.WIDE.U32 R4, R0, 0x4, R4 ;  /* 0x0000000400047825 */ /* 0x001fca00078e0004 */
[----:B------:R-:W-:Y:S01]  /*0720*/  STG.E desc[UR8][R4.64], R2 ;  /* 0x0000000204007986 */ /* 0x000fe2000c101908 */
[----:B------:R-:W-:Y:S05]  /*0730*/  EXIT ;  /* 0x000000000000794d */ /* 0x000fea0003800000 */
.L_x_15:
        /* <DEDUP_REMOVED lines=12> */
.L_x_18:


//--------------------- .nv.shared.reserved.0     --------------------------
	.section	.nv.shared.reserved.0,"aw",@nobits
	.weak		__nv_reservedSMEM_offset_0_alias
	.size		__nv_reservedSMEM_offset_0_alias, 0, 64
	.other		__nv_reservedSMEM_offset_0_alias,@"STO_CUDA_RESERVED_SHARED STV_DEFAULT"
__nv_reservedSMEM_offset_0_alias:
	.zero		0
	.zero		64


//--------------------- .nv.constant0._Z15transformMatrixPiS_S_S_ii --------------------------
	.section	.nv.constant0._Z15transformMatrixPiS_S_S_ii,"a",@progbits
	.sectionflags	@""
	.align	4
.nv.constant0._Z15transformMatrixPiS_S_S_ii:
	.zero		936


//--------------------- .nv.constant0._Z16computeColumnSumPiS_ii --------------------------
	.section	.nv.constant0._Z16computeColumnSumPiS_ii,"a",@progbits
	.sectionflags	@""
	.align	4
.nv.constant0._Z16computeColumnSumPiS_ii:
	.zero		920


//--------------------- .nv.constant0._Z13computeRowSumPiS_ii --------------------------
	.section	.nv.constant0._Z13computeRowSumPiS_ii,"a",@progbits
	.sectionflags	@""
	.align	4
.nv.constant0._Z13computeRowSumPiS_ii:
	.zero		920


//--------------------- SYMBOLS --------------------------

	.type		.nv.reservedSmem.offset0,@object
	.size		.nv.reservedSmem.offset0,0x4
